//
// Generated by NVIDIA NVVM Compiler
//
// Compiler Build ID: CL-36424714
// Cuda compilation tools, release 13.0, V13.0.88
// Based on NVVM 20.0.0
//

.version 9.0
.target sm_100
.address_size 64

	// .globl	_Z4scanPiiS_PVi
.global .align 4 .u32 bCount;
.global .align 4 .u32 bCount1;
// _ZZ4scanPiiS_PViE2bi has been demoted
.extern .shared .align 16 .b8 s_data[];

.visible .entry _Z4scanPiiS_PVi(
	.param .u64 .ptr .align 1 _Z4scanPiiS_PVi_param_0,
	.param .u32 _Z4scanPiiS_PVi_param_1,
	.param .u64 .ptr .align 1 _Z4scanPiiS_PVi_param_2,
	.param .u64 .ptr .align 1 _Z4scanPiiS_PVi_param_3
)
{
	.reg .pred 	%p<18>;
	.reg .b32 	%r<75>;
	.reg .b64 	%rd<23>;
	// demoted variable
	.shared .align 4 .u32 _ZZ4scanPiiS_PViE2bi;
	ld.param.u64 	%rd5, [_Z4scanPiiS_PVi_param_0];
	ld.param.u32 	%r19, [_Z4scanPiiS_PVi_param_1];
	ld.param.u64 	%rd6, [_Z4scanPiiS_PVi_param_2];
	ld.param.u64 	%rd4, [_Z4scanPiiS_PVi_param_3];
	cvta.to.global.u64 	%rd1, %rd6;
	cvta.to.global.u64 	%rd2, %rd4;
	cvta.to.global.u64 	%rd3, %rd5;
	mov.u32 	%r1, %tid.x;
	setp.ne.s32 	%p1, %r1, 0;
	@%p1 bra 	$L__BB0_2;
	atom.global.add.u32 	%r20, [bCount], 1;
	st.shared.u32 	[_ZZ4scanPiiS_PViE2bi], %r20;
	mov.b32 	%r21, 0;
	st.shared.u32 	[s_data], %r21;
$L__BB0_2:
	bar.sync 	0;
	ld.shared.u32 	%r22, [_ZZ4scanPiiS_PViE2bi];
	mov.u32 	%r2, %ntid.x;
	shl.b32 	%r3, %r2, 1;
	mad.lo.s32 	%r4, %r3, %r22, %r1;
	add.s32 	%r5, %r4, %r2;
	setp.ge.s32 	%p2, %r4, %r19;
	shl.b32 	%r23, %r1, 2;
	mov.u32 	%r24, s_data;
	add.s32 	%r6, %r24, %r23;
	@%p2 bra 	$L__BB0_4;
	mul.wide.s32 	%rd7, %r4, 4;
	add.s64 	%rd8, %rd3, %rd7;
	ld.global.u32 	%r25, [%rd8];
	st.shared.u32 	[%r6+4], %r25;
$L__BB0_4:
	setp.ge.s32 	%p3, %r5, %r19;
	shl.b32 	%r26, %r2, 2;
	add.s32 	%r7, %r6, %r26;
	@%p3 bra 	$L__BB0_6;
	mul.wide.s32 	%rd9, %r5, 4;
	add.s64 	%rd10, %rd3, %rd9;
	ld.global.u32 	%r27, [%rd10];
	st.shared.u32 	[%r7+4], %r27;
$L__BB0_6:
	bar.sync 	0;
	shl.b32 	%r29, %r1, 1;
	add.s32 	%r8, %r29, 2;
	mov.b32 	%r72, 1;
$L__BB0_7:
	mul.lo.s32 	%r10, %r72, %r8;
	add.s32 	%r30, %r10, -1;
	setp.ge.u32 	%p4, %r30, %r3;
	@%p4 bra 	$L__BB0_9;
	sub.s32 	%r31, %r10, %r72;
	shl.b32 	%r32, %r31, 2;
	add.s32 	%r34, %r24, %r32;
	ld.shared.u32 	%r35, [%r34+-4];
	shl.b32 	%r36, %r72, 2;
	add.s32 	%r37, %r34, %r36;
	ld.shared.u32 	%r38, [%r37+-4];
	add.s32 	%r39, %r38, %r35;
	st.shared.u32 	[%r37+-4], %r39;
$L__BB0_9:
	bar.sync 	0;
	shl.b32 	%r72, %r72, 1;
	setp.lt.u32 	%p5, %r72, %r3;
	@%p5 bra 	$L__BB0_7;
	setp.lt.u32 	%p6, %r2, 2;
	mov.u32 	%r73, %r2;
	@%p6 bra 	$L__BB0_14;
$L__BB0_11:
	shr.u32 	%r13, %r73, 1;
	mul.lo.s32 	%r14, %r13, %r8;
	add.s32 	%r40, %r14, %r13;
	add.s32 	%r41, %r40, -1;
	setp.ge.u32 	%p7, %r41, %r3;
	@%p7 bra 	$L__BB0_13;
	shl.b32 	%r42, %r14, 2;
	add.s32 	%r44, %r24, %r42;
	ld.shared.u32 	%r45, [%r44+-4];
	shl.b32 	%r46, %r13, 2;
	add.s32 	%r47, %r44, %r46;
	ld.shared.u32 	%r48, [%r47+-4];
	add.s32 	%r49, %r48, %r45;
	st.shared.u32 	[%r47+-4], %r49;
$L__BB0_13:
	bar.sync 	0;
	setp.gt.u32 	%p8, %r73, 3;
	mov.u32 	%r73, %r13;
	@%p8 bra 	$L__BB0_11;
$L__BB0_14:
	setp.ne.s32 	%p9, %r1, 0;
	setp.eq.s64 	%p10, %rd4, 0;
	or.pred  	%p11, %p9, %p10;
	@%p11 bra 	$L__BB0_16;
	shl.b32 	%r50, %r2, 3;
	add.s32 	%r52, %r24, %r50;
	ld.shared.u32 	%r53, [%r52];
	ld.shared.u32 	%r54, [%r52+-4];
	add.s32 	%r55, %r54, %r53;
	ld.shared.u32 	%r74, [_ZZ4scanPiiS_PViE2bi];
	mul.wide.s32 	%rd11, %r74, 4;
	add.s64 	%rd12, %rd2, %rd11;
	st.volatile.global.u32 	[%rd12], %r55;
	bra.uni 	$L__BB0_18;
$L__BB0_16:
	setp.ne.s32 	%p12, %r1, 0;
	@%p12 bra 	$L__BB0_22;
	ld.shared.u32 	%r74, [_ZZ4scanPiiS_PViE2bi];
$L__BB0_18:
	setp.lt.s32 	%p13, %r74, 1;
	@%p13 bra 	$L__BB0_21;
$L__BB0_19:
	ld.volatile.global.u32 	%r56, [bCount1];
	setp.lt.s32 	%p14, %r56, %r74;
	@%p14 bra 	$L__BB0_19;
	add.s32 	%r57, %r74, -1;
	mul.wide.u32 	%rd13, %r57, 4;
	add.s64 	%rd14, %rd2, %rd13;
	ld.volatile.global.u32 	%r58, [%rd14];
	mul.wide.u32 	%rd15, %r74, 4;
	add.s64 	%rd16, %rd2, %rd15;
	ld.volatile.global.u32 	%r59, [%rd16];
	add.s32 	%r60, %r59, %r58;
	st.volatile.global.u32 	[%rd16], %r60;
	membar.gl;
$L__BB0_21:
	ld.volatile.global.u32 	%r61, [bCount1];
	add.s32 	%r62, %r61, 1;
	st.volatile.global.u32 	[bCount1], %r62;
$L__BB0_22:
	bar.sync 	0;
	ld.shared.u32 	%r18, [_ZZ4scanPiiS_PViE2bi];
	setp.lt.s32 	%p15, %r18, 1;
	@%p15 bra 	$L__BB0_24;
	add.s32 	%r63, %r18, -1;
	mul.wide.u32 	%rd17, %r63, 4;
	add.s64 	%rd18, %rd2, %rd17;
	ld.volatile.global.u32 	%r64, [%rd18];
	ld.shared.u32 	%r65, [%r6];
	add.s32 	%r66, %r65, %r64;
	st.shared.u32 	[%r6], %r66;
	ld.volatile.global.u32 	%r67, [%rd18];
	ld.shared.u32 	%r68, [%r7];
	add.s32 	%r69, %r68, %r67;
	st.shared.u32 	[%r7], %r69;
$L__BB0_24:
	setp.ge.s32 	%p16, %r4, %r19;
	@%p16 bra 	$L__BB0_26;
	ld.shared.u32 	%r70, [%r6];
	mul.wide.s32 	%rd19, %r4, 4;
	add.s64 	%rd20, %rd1, %rd19;
	st.global.u32 	[%rd20], %r70;
$L__BB0_26:
	setp.ge.s32 	%p17, %r5, %r19;
	@%p17 bra 	$L__BB0_28;
	ld.shared.u32 	%r71, [%r7];
	mul.wide.s32 	%rd21, %r5, 4;
	add.s64 	%rd22, %rd1, %rd21;
	st.global.u32 	[%rd22], %r71;
$L__BB0_28:
	ret;

}


// ===== COMPILED SASS (sm_100) =====

	.target	sm_100

	.elftype	@"ET_EXEC"


//--------------------- .note.nv.tkinfo           --------------------------
	.section	.note.nv.tkinfo,"",@"SHT_NOTE"
	.sectionflags	@"SHF_NOTE_NV_TKINFO"
	.tkinfo
        /*0018*/ 	.word	0x00000002
        /*0030*/ 	.string	""
        /*0030*/ 	.string	"ptxas"
        /*0030*/ 	.string	"Cuda compilation tools, release 13.0, V13.0.88"
        /*0030*/ 	.string	"Build cuda_13.0.r13.0/compiler.36424714_0"
        /*0030*/ 	.string	"-arch sm_100 -m 64 "



//--------------------- .note.nv.cuinfo           --------------------------
	.section	.note.nv.cuinfo,"",@"SHT_NOTE"
	.sectionflags	@"SHF_NOTE_NV_CUINFO"
        /*0018*/ 	.short	0x0002
        /*001a*/ 	.short	0x0064
        /*001c*/ 	.short	0x0082
	.zero		2


//--------------------- .nv.info                  --------------------------
	.section	.nv.info,"",@"SHT_CUDA_INFO"
	.align	4


	//----- nvinfo : EIATTR_REGCOUNT
	.align		4
        /*0000*/ 	.byte	0x04, 0x2f
        /*0002*/ 	.short	(.L_3 - .L_2)
	.align		4
.L_2:
        /*0004*/ 	.word	index@(_Z4scanPiiS_PVi)
        /*0008*/ 	.word	0x00000011


	//----- nvinfo : EIATTR_FRAME_SIZE
	.align		4
.L_3:
        /*000c*/ 	.byte	0x04, 0x11
        /*000e*/ 	.short	(.L_5 - .L_4)
	.align		4
.L_4:
        /*0010*/ 	.word	index@(_Z4scanPiiS_PVi)
        /*0014*/ 	.word	0x00000000


	//----- nvinfo : EIATTR_MIN_STACK_SIZE
	.align		4
.L_5:
        /*0018*/ 	.byte	0x04, 0x12
        /*001a*/ 	.short	(.L_7 - .L_6)
	.align		4
.L_6:
        /*001c*/ 	.word	index@(_Z4scanPiiS_PVi)
        /*0020*/ 	.word	0x00000000
.L_7:


//--------------------- .nv.compat                --------------------------
	.section	.nv.compat,"",@"SHT_CUDA_COMPAT_INFO"
	.align	4
        /*0000*/ 	.byte	0x02, 0x09, 0x00, 0x00, 0x02, 0x02, 0x01, 0x00, 0x02, 0x05, 0x05, 0x00, 0x03, 0x07, 0x01, 0x01
        /*0010*/ 	.byte	0x02, 0x03, 0x00, 0x00, 0x02, 0x06, 0x01, 0x00, 0x04, 0x0b, 0x08, 0x00, 0x09, 0x00, 0x00, 0x00
        /*0020*/ 	.byte	0x00, 0x00, 0x00, 0x00


//--------------------- .nv.info._Z4scanPiiS_PVi  --------------------------
	.section	.nv.info._Z4scanPiiS_PVi,"",@"SHT_CUDA_INFO"
	.sectionflags	@""
	.align	4


	//----- nvinfo : EIATTR_CUDA_API_VERSION
	.align		4
        /*0000*/ 	.byte	0x04, 0x37
        /*0002*/ 	.short	(.L_9 - .L_8)
.L_8:
        /*0004*/ 	.word	0x00000082


	//----- nvinfo : EIATTR_KPARAM_INFO
	.align		4
.L_9:
        /*0008*/ 	.byte	0x04, 0x17
        /*000a*/ 	.short	(.L_11 - .L_10)
.L_10:
        /*000c*/ 	.word	0x00000000
        /*0010*/ 	.short	0x0003
        /*0012*/ 	.short	0x0018
        /*0014*/ 	.byte	0x00, 0xf5, 0x21, 0x00


	//----- nvinfo : EIATTR_KPARAM_INFO
	.align		4
.L_11:
        /*0018*/ 	.byte	0x04, 0x17
        /*001a*/ 	.short	(.L_13 - .L_12)
.L_12:
        /*001c*/ 	.word	0x00000000
        /*0020*/ 	.short	0x0002
        /*0022*/ 	.short	0x0010
        /*0024*/ 	.byte	0x00, 0xf5, 0x21, 0x00


	//----- nvinfo : EIATTR_KPARAM_INFO
	.align		4
.L_13:
        /*0028*/ 	.byte	0x04, 0x17
        /*002a*/ 	.short	(.L_15 - .L_14)
.L_14:
        /*002c*/ 	.word	0x00000000
        /*0030*/ 	.short	0x0001
        /*0032*/ 	.short	0x0008
        /*0034*/ 	.byte	0x00, 0xf0, 0x11, 0x00


	//----- nvinfo : EIATTR_KPARAM_INFO
	.align		4
.L_15:
        /*0038*/ 	.byte	0x04, 0x17
        /*003a*/ 	.short	(.L_17 - .L_16)
.L_16:
        /*003c*/ 	.word	0x00000000
        /*0040*/ 	.short	0x0000
        /*0042*/ 	.short	0x0000
        /*0044*/ 	.byte	0x00, 0xf5, 0x21, 0x00


	//----- nvinfo : EIATTR_SPARSE_MMA_MASK
	.align		4
.L_17:
        /*0048*/ 	.byte	0x03, 0x50
        /*004a*/ 	.short	0x0000


	//----- nvinfo : EIATTR_MAXREG_COUNT
	.align		4
        /*004c*/ 	.byte	0x03, 0x1b
        /*004e*/ 	.short	0x00ff


	//----- nvinfo : EIATTR_NUM_BARRIERS
	.align		4
        /*0050*/ 	.byte	0x02, 0x4c
        /*0052*/ 	.byte	0x01
	.zero		1


	//----- nvinfo : EIATTR_MERCURY_ISA_VERSION
	.align		4
        /*0054*/ 	.byte	0x03, 0x5f
        /*0056*/ 	.short	0x0101


	//----- nvinfo : EIATTR_VRC_CTA_INIT_COUNT
	.align		4
        /*0058*/ 	.byte	0x02, 0x4a
	.zero		1
	.zero		1


	//----- nvinfo : EIATTR_EXIT_INSTR_OFFSETS
	.align		4
        /*005c*/ 	.byte	0x04, 0x1c
        /*005e*/ 	.short	(.L_19 - .L_18)


	//   ....[0]....
.L_18:
        /*0060*/ 	.word	0x00000940


	//   ....[1]....
        /*0064*/ 	.word	0x00000990


	//----- nvinfo : EIATTR_CRS_STACK_SIZE
	.align		4
.L_19:
        /*0068*/ 	.byte	0x04, 0x1e
        /*006a*/ 	.short	(.L_21 - .L_20)
.L_20:
        /*006c*/ 	.word	0x00000000


	//----- nvinfo : EIATTR_CBANK_PARAM_SIZE
	.align		4
.L_21:
        /*0070*/ 	.byte	0x03, 0x19
        /*0072*/ 	.short	0x0020


	//----- nvinfo : EIATTR_PARAM_CBANK
	.align		4
        /*0074*/ 	.byte	0x04, 0x0a
        /*0076*/ 	.short	(.L_23 - .L_22)
	.align		4
.L_22:
        /*0078*/ 	.word	index@(.nv.constant0._Z4scanPiiS_PVi)
        /*007c*/ 	.short	0x0380
        /*007e*/ 	.short	0x0020


	//----- nvinfo : EIATTR_SW_WAR
	.align		4
.L_23:
        /*0080*/ 	.byte	0x04, 0x36
        /*0082*/ 	.short	(.L_25 - .L_24)
.L_24:
        /*0084*/ 	.word	0x00000008
.L_25:


//--------------------- .nv.callgraph             --------------------------
	.section	.nv.callgraph,"",@"SHT_CUDA_CALLGRAPH"
	.align	4
	.sectionentsize	8
	.align		4
        /*0000*/ 	.word	0x00000000
	.align		4
        /*0004*/ 	.word	0xffffffff
	.align		4
        /*0008*/ 	.word	0x00000000
	.align		4
        /*000c*/ 	.word	0xfffffffe
	.align		4
        /*0010*/ 	.word	0x00000000
	.align		4
        /*0014*/ 	.word	0xfffffffd
	.align		4
        /*0018*/ 	.word	0x00000000
	.align		4
        /*001c*/ 	.word	0xfffffffc


//--------------------- .nv.constant4             --------------------------
	.section	.nv.constant4,"a",@progbits
	.align	8
	.align		8
.nv.constant4:
        /*0000*/ 	.dword	bCount
	.align		8
        /*0008*/ 	.dword	bCount1


//--------------------- .text._Z4scanPiiS_PVi     --------------------------
	.section	.text._Z4scanPiiS_PVi,"ax",@progbits
	.align	128
        .global         _Z4scanPiiS_PVi
        .type           _Z4scanPiiS_PVi,@function
        .size           _Z4scanPiiS_PVi,(.L_x_13 - _Z4scanPiiS_PVi)
        .other          _Z4scanPiiS_PVi,@"STO_CUDA_ENTRY STV_DEFAULT"
_Z4scanPiiS_PVi:
.text._Z4scanPiiS_PVi:
[----:B------:R-:W-:Y:S01]  /*0000*/  LDC R1, c[0x0][0x37c] ;  /* 0x0000df00ff017b82 */ /* 0x000fe20000000800 */
[----:B------:R-:W0:Y:S01]  /*0010*/  S2R R5, SR_TID.X ;  /* 0x0000000000057919 */ /* 0x000e220000002100 */
[----:B------:R-:W1:Y:S01]  /*0020*/  LDCU.64 UR8, c[0x0][0x358] ;  /* 0x00006b00ff0877ac */ /* 0x000e620008000a00 */
[----:B------:R-:W-:Y:S01]  /*0030*/  BSSY.RECONVERGENT B0, `(.L_x_0) ;  /* 0x000000b000007945 */ /* 0x000fe20003800200 */
[----:B0-----:R-:W-:-:S13]  /*0040*/  ISETP.NE.AND P0, PT, R5, RZ, PT ;  /* 0x000000ff0500720c */ /* 0x001fda0003f05270 */
[----:B-1----:R-:W-:Y:S05]  /*0050*/  @P0 BRA `(.L_x_1) ;  /* 0x0000000000200947 */ /* 0x002fea0003800000 */
[----:B------:R-:W0:Y:S01]  /*0060*/  LDC.64 R2, c[0x4][RZ] ;  /* 0x01000000ff027b82 */ /* 0x000e220000000a00 */
[----:B------:R-:W-:-:S05]  /*0070*/  IMAD.MOV.U32 R7, RZ, RZ, 0x1 ;  /* 0x00000001ff077424 */ /* 0x000fca00078e00ff */
[----:B0-----:R-:W2:Y:S02]  /*0080*/  ATOMG.E.ADD.STRONG.GPU PT, R2, desc[UR8][R2.64], R7 ;  /* 0x80000007020279a8 */ /* 0x001ea400081ef108 */
[----:B------:R-:W0:Y:S01]  /*0090*/  S2UR UR5, SR_CgaCtaId ;  /* 0x00000000000579c3 */ /* 0x000e220000008800 */
[----:B------:R-:W-:Y:S02]  /*00a0*/  UMOV UR4, 0x400 ;  /* 0x0000040000047882 */ /* 0x000fe40000000000 */
[----:B0-----:R-:W-:-:S09]  /*00b0*/  ULEA UR4, UR5, UR4, 0x18 ;  /* 0x0000000405047291 */ /* 0x001fd2000f8ec0ff */
[----:B------:R-:W-:Y:S04]  /*00c0*/  STS [UR4+0x10], RZ ;  /* 0x000010ffff007988 */ /* 0x000fe80008000804 */
[----:B--2---:R0:W-:Y:S02]  /*00d0*/  STS [UR4], R2 ;  /* 0x00000002ff007988 */ /* 0x0041e40008000804 */
.L_x_1:
[----:B------:R-:W-:Y:S05]  /*00e0*/  BSYNC.RECONVERGENT B0 ;  /* 0x0000000000007941 */ /* 0x000fea0003800200 */
.L_x_0:
[----:B------:R-:W1:Y:S08]  /*00f0*/  S2UR UR5, SR_CgaCtaId ;  /* 0x00000000000579c3 */ /* 0x000e700000008800 */
[----:B------:R-:W-:Y:S06]  /*0100*/  BAR.SYNC.DEFER_BLOCKING 0x0 ;  /* 0x0000000000007b1d */ /* 0x000fec0000010000 */
[----:B------:R-:W-:-:S02]  /*0110*/  UMOV UR4, 0x400 ;  /* 0x0000040000047882 */ /* 0x000fc40000000000 */
[----:B------:R-:W2:Y:S01]  /*0120*/  LDC R7, c[0x0][0x360] ;  /* 0x0000d800ff077b82 */ /* 0x000ea20000000800 */
[----:B-1----:R-:W-:Y:S01]  /*0130*/  ULEA UR6, UR5, UR4, 0x18 ;  /* 0x0000000405067291 */ /* 0x002fe2000f8ec0ff */
[----:B--2---:R-:W-:-:S08]  /*0140*/  IMAD.SHL.U32 R6, R7, 0x2, RZ ;  /* 0x0000000207067824 */ /* 0x004fd000078e00ff */
[----:B0-----:R-:W0:Y:S02]  /*0150*/  LDS R2, [UR6] ;  /* 0x00000006ff027984 */ /* 0x001e240008000800 */
[----:B------:R-:W1:Y:S01]  /*0160*/  LDCU UR6, c[0x0][0x388] ;  /* 0x00007100ff0677ac */ /* 0x000e620008000800 */
[----:B0-----:R-:W-:-:S04]  /*0170*/  IMAD R2, R2, R6, R5 ;  /* 0x0000000602027224 */ /* 0x001fc800078e0205 */
[C---:B------:R-:W-:Y:S01]  /*0180*/  IMAD.IADD R0, R2.reuse, 0x1, R7 ;  /* 0x0000000102007824 */ /* 0x040fe200078e0207 */
[----:B-1----:R-:W-:-:S04]  /*0190*/  ISETP.GE.AND P0, PT, R2, UR6, PT ;  /* 0x0000000602007c0c */ /* 0x002fc8000bf06270 */
[----:B------:R-:W-:-:S09]  /*01a0*/  ISETP.GE.AND P1, PT, R0, UR6, PT ;  /* 0x0000000600007c0c */ /* 0x000fd2000bf26270 */
[----:B------:R-:W0:Y:S08]  /*01b0*/  @!P0 LDC.64 R8, c[0x0][0x380] ;  /* 0x0000e000ff088b82 */ /* 0x000e300000000a00 */
[----:B------:R-:W1:Y:S01]  /*01c0*/  @!P1 LDC.64 R10, c[0x0][0x380] ;  /* 0x0000e000ff0a9b82 */ /* 0x000e620000000a00 */
[----:B0-----:R-:W-:-:S06]  /*01d0*/  @!P0 IMAD.WIDE R8, R2, 0x4, R8 ;  /* 0x0000000402088825 */ /* 0x001fcc00078e0208 */
[----:B------:R-:W2:Y:S01]  /*01e0*/  @!P0 LDG.E R9, desc[UR8][R8.64] ;  /* 0x0000000808098981 */ /* 0x000ea2000c1e1900 */
[----:B-1----:R-:W-:-:S06]  /*01f0*/  @!P1 IMAD.WIDE R10, R0, 0x4, R10 ;  /* 0x00000004000a9825 */ /* 0x002fcc00078e020a */
[----:B------:R-:W3:Y:S01]  /*0200*/  @!P1 LDG.E R10, desc[UR8][R10.64] ;  /* 0x000000080a0a9981 */ /* 0x000ee2000c1e1900 */
[----:B------:R-:W-:-:S04]  /*0210*/  UIADD3 UR4, UPT, UPT, UR4, 0x10, URZ ;  /* 0x0000001004047890 */ /* 0x000fc8000fffe0ff */
[----:B------:R-:W-:-:S06]  /*0220*/  ULEA UR4, UR5, UR4, 0x18 ;  /* 0x0000000405047291 */ /* 0x000fcc000f8ec0ff */
[----:B------:R-:W-:-:S05]  /*0230*/  LEA R4, R5, UR4, 0x2 ;  /* 0x0000000405047c11 */ /* 0x000fca000f8e10ff */
[----:B------:R-:W-:Y:S02]  /*0240*/  IMAD R3, R7, 0x4, R4 ;  /* 0x0000000407037824 */ /* 0x000fe400078e0204 */
[----:B------:R-:W-:Y:S01]  /*0250*/  HFMA2 R13, -RZ, RZ, 0, 5.9604644775390625e-08 ;  /* 0x00000001ff0d7431 */ /* 0x000fe200000001ff */
[----:B------:R-:W-:Y:S01]  /*0260*/  LEA R12, R5, 0x2, 0x1 ;  /* 0x00000002050c7811 */ /* 0x000fe200078e08ff */
[----:B--2---:R0:W-:Y:S04]  /*0270*/  @!P0 STS [R4+0x4], R9 ;  /* 0x0000040904008388 */ /* 0x0041e80000000800 */
[----:B---3--:R0:W-:Y:S01]  /*0280*/  @!P1 STS [R3+0x4], R10 ;  /* 0x0000040a03009388 */ /* 0x0081e20000000800 */
[----:B------:R-:W-:Y:S06]  /*0290*/  BAR.SYNC.DEFER_BLOCKING 0x0 ;  /* 0x0000000000007b1d */ /* 0x000fec0000010000 */
.L_x_2:
[----:B------:R-:W-:-:S04]  /*02a0*/  IMAD R8, R12, R13, RZ ;  /* 0x0000000d0c087224 */ /* 0x000fc800078e02ff */
[----:B0-----:R-:W-:-:S05]  /*02b0*/  VIADD R9, R8, 0xffffffff ;  /* 0xffffffff08097836 */ /* 0x001fca0000000000 */
[----:B------:R-:W-:-:S13]  /*02c0*/  ISETP.GE.U32.AND P0, PT, R9, R6, PT ;  /* 0x000000060900720c */ /* 0x000fda0003f06070 */
[----:B------:R-:W-:-:S05]  /*02d0*/  @!P0 IMAD.IADD R8, R8, 0x1, -R13 ;  /* 0x0000000108088824 */ /* 0x000fca00078e0a0d */
[----:B------:R-:W-:-:S05]  /*02e0*/  @!P0 LEA R8, R8, UR4, 0x2 ;  /* 0x0000000408088c11 */ /* 0x000fca000f8e10ff */
[C---:B------:R-:W-:Y:S02]  /*02f0*/  @!P0 IMAD R9, R13.reuse, 0x4, R8 ;  /* 0x000000040d098824 */ /* 0x040fe400078e0208 */
[----:B------:R-:W-:Y:S01]  /*0300*/  @!P0 LDS R8, [R8+-0x4] ;  /* 0xfffffc0008088984 */ /* 0x000fe20000000800 */
[----:B------:R-:W-:-:S03]  /*0310*/  IMAD.SHL.U32 R13, R13, 0x2, RZ ;  /* 0x000000020d0d7824 */ /* 0x000fc600078e00ff */
[----:B------:R-:W0:Y:S02]  /*0320*/  @!P0 LDS R11, [R9+-0x4] ;  /* 0xfffffc00090b8984 */ /* 0x000e240000000800 */
[----:B0-----:R-:W-:-:S05]  /*0330*/  @!P0 IADD3 R10, PT, PT, R8, R11, RZ ;  /* 0x0000000b080a8210 */ /* 0x001fca0007ffe0ff */
[----:B------:R1:W-:Y:S01]  /*0340*/  @!P0 STS [R9+-0x4], R10 ;  /* 0xfffffc0a09008388 */ /* 0x0003e20000000800 */
[----:B------:R-:W-:Y:S01]  /*0350*/  BAR.SYNC.DEFER_BLOCKING 0x0 ;  /* 0x0000000000007b1d */ /* 0x000fe20000010000 */
[----:B------:R-:W-:-:S13]  /*0360*/  ISETP.GE.U32.AND P0, PT, R13, R6, PT ;  /* 0x000000060d00720c */ /* 0x000fda0003f06070 */
[----:B-1----:R-:W-:Y:S05]  /*0370*/  @!P0 BRA `(.L_x_2) ;  /* 0xfffffffc00c88947 */ /* 0x002fea000383ffff */
[----:B------:R-:W0:Y:S01]  /*0380*/  LDCU.64 UR6, c[0x0][0x398] ;  /* 0x00007300ff0677ac */ /* 0x000e220008000a00 */
[----:B------:R-:W-:Y:S02]  /*0390*/  ISETP.GE.U32.AND P1, PT, R7, 0x2, PT ;  /* 0x000000020700780c */ /* 0x000fe40003f26070 */
[----:B0-----:R-:W-:-:S04]  /*03a0*/  ISETP.NE.U32.AND P0, PT, RZ, UR6, PT ;  /* 0x00000006ff007c0c */ /* 0x001fc8000bf05070 */
[----:B------:R-:W-:-:S04]  /*03b0*/  ISETP.NE.AND.EX P0, PT, RZ, UR7, PT, P0 ;  /* 0x00000007ff007c0c */ /* 0x000fc8000bf05300 */
[----:B------:R-:W-:-:S03]  /*03c0*/  ISETP.NE.OR P0, PT, R5, RZ, !P0 ;  /* 0x000000ff0500720c */ /* 0x000fc60004705670 */
[----:B------:R-:W-:Y:S10]  /*03d0*/  @!P1 BRA `(.L_x_3) ;  /* 0x00000000003c9947 */ /* 0x000ff40003800000 */
[----:B------:R-:W-:-:S07]  /*03e0*/  IMAD.MOV.U32 R8, RZ, RZ, R7 ;  /* 0x000000ffff087224 */ /* 0x000fce00078e0007 */
.L_x_4:
[----:B------:R-:W-:-:S05]  /*03f0*/  SHF.R.U32.HI R13, RZ, 0x1, R8 ;  /* 0x00000001ff0d7819 */ /* 0x000fca0000011608 */
[----:B------:R-:W-:-:S05]  /*0400*/  IMAD R10, R12, R13, RZ ;  /* 0x0000000d0c0a7224 */ /* 0x000fca00078e02ff */
[----:B------:R-:W-:-:S04]  /*0410*/  IADD3 R9, PT, PT, R10, -0x1, R13 ;  /* 0xffffffff0a097810 */ /* 0x000fc80007ffe00d */
[----:B------:R-:W-:-:S13]  /*0420*/  ISETP.GE.U32.AND P1, PT, R9, R6, PT ;  /* 0x000000060900720c */ /* 0x000fda0003f26070 */
[----:B------:R-:W-:-:S05]  /*0430*/  @!P1 LEA R9, R10, UR4, 0x2 ;  /* 0x000000040a099c11 */ /* 0x000fca000f8e10ff */
[----:B------:R-:W-:Y:S02]  /*0440*/  @!P1 IMAD R10, R13, 0x4, R9 ;  /* 0x000000040d0a9824 */ /* 0x000fe400078e0209 */
[----:B------:R-:W-:Y:S04]  /*0450*/  @!P1 LDS R9, [R9+-0x4] ;  /* 0xfffffc0009099984 */ /* 0x000fe80000000800 */
[----:B------:R-:W0:Y:S02]  /*0460*/  @!P1 LDS R14, [R10+-0x4] ;  /* 0xfffffc000a0e9984 */ /* 0x000e240000000800 */
[----:B0-----:R-:W-:-:S05]  /*0470*/  @!P1 IADD3 R11, PT, PT, R9, R14, RZ ;  /* 0x0000000e090b9210 */ /* 0x001fca0007ffe0ff */
[----:B------:R0:W-:Y:S01]  /*0480*/  @!P1 STS [R10+-0x4], R11 ;  /* 0xfffffc0b0a009388 */ /* 0x0001e20000000800 */
[----:B------:R-:W-:Y:S01]  /*0490*/  BAR.SYNC.DEFER_BLOCKING 0x0 ;  /* 0x0000000000007b1d */ /* 0x000fe20000010000 */
[----:B------:R-:W-:Y:S01]  /*04a0*/  ISETP.GT.U32.AND P1, PT, R8, 0x3, PT ;  /* 0x000000030800780c */ /* 0x000fe20003f24070 */
[----:B------:R-:W-:-:S12]  /*04b0*/  IMAD.MOV.U32 R8, RZ, RZ, R13 ;  /* 0x000000ffff087224 */ /* 0x000fd800078e000d */
[----:B0-----:R-:W-:Y:S05]  /*04c0*/  @P1 BRA `(.L_x_4) ;  /* 0xfffffffc00c81947 */ /* 0x001fea000383ffff */
.L_x_3:
[----:B------:R-:W-:Y:S05]  /*04d0*/  @P0 BRA `(.L_x_5) ;  /* 0x0000000000300947 */ /* 0x000fea0003800000 */
[----:B------:R-:W0:Y:S01]  /*04e0*/  S2UR UR6, SR_CgaCtaId ;  /* 0x00000000000679c3 */ /* 0x000e220000008800 */
[----:B------:R-:W-:Y:S01]  /*04f0*/  UMOV UR5, 0x400 ;  /* 0x0000040000057882 */ /* 0x000fe20000000000 */
[----:B------:R-:W-:-:S05]  /*0500*/  LEA R5, R7, UR4, 0x3 ;  /* 0x0000000407057c11 */ /* 0x000fca000f8e18ff */
[----:B------:R-:W-:Y:S01]  /*0510*/  LDS R8, [R5] ;  /* 0x0000000005087984 */ /* 0x000fe20000000800 */
[----:B------:R-:W1:Y:S03]  /*0520*/  LDC.64 R6, c[0x0][0x398] ;  /* 0x0000e600ff067b82 */ /* 0x000e660000000a00 */
[----:B------:R-:W2:Y:S01]  /*0530*/  LDS R9, [R5+-0x4] ;  /* 0xfffffc0005097984 */ /* 0x000ea20000000800 */
[----:B0-----:R-:W-:-:S09]  /*0540*/  ULEA UR5, UR6, UR5, 0x18 ;  /* 0x0000000506057291 */ /* 0x001fd2000f8ec0ff */
[----:B------:R-:W1:Y:S01]  /*0550*/  LDS R11, [UR5] ;  /* 0x00000005ff0b7984 */ /* 0x000e620008000800 */
[----:B--2---:R-:W-:Y:S02]  /*0560*/  IMAD.IADD R9, R8, 0x1, R9 ;  /* 0x0000000108097824 */ /* 0x004fe400078e0209 */
[----:B-1----:R-:W-:-:S05]  /*0570*/  IMAD.WIDE R6, R11, 0x4, R6 ;  /* 0x000000040b067825 */ /* 0x002fca00078e0206 */
[----:B------:R1:W-:Y:S01]  /*0580*/  STG.E.STRONG.SYS desc[UR8][R6.64], R9 ;  /* 0x0000000906007986 */ /* 0x0003e2000c115908 */
[----:B------:R-:W-:Y:S05]  /*0590*/  BRA `(.L_x_6) ;  /* 0x0000000000187947 */ /* 0x000fea0003800000 */
.L_x_5:
[----:B------:R-:W-:-:S13]  /*05a0*/  ISETP.NE.AND P0, PT, R5, RZ, PT ;  /* 0x000000ff0500720c */ /* 0x000fda0003f05270 */
[----:B------:R-:W-:Y:S05]  /*05b0*/  @P0 BRA `(.L_x_7) ;  /* 0x00000000007c0947 */ /* 0x000fea0003800000 */
[----:B------:R-:W0:Y:S01]  /*05c0*/  S2UR UR6, SR_CgaCtaId ;  /* 0x00000000000679c3 */ /* 0x000e220000008800 */
[----:B------:R-:W-:Y:S02]  /*05d0*/  UMOV UR5, 0x400 ;  /* 0x0000040000057882 */ /* 0x000fe40000000000 */
[----:B0-----:R-:W-:-:S09]  /*05e0*/  ULEA UR5, UR6, UR5, 0x18 ;  /* 0x0000000506057291 */ /* 0x001fd2000f8ec0ff */
[----:B------:R-:W0:Y:S03]  /*05f0*/  LDS R11, [UR5] ;  /* 0x00000005ff0b7984 */ /* 0x000e260008000800 */
.L_x_6:
[----:B0-----:R-:W-:Y:S01]  /*0600*/  ISETP.GE.AND P0, PT, R11, 0x1, PT ;  /* 0x000000010b00780c */ /* 0x001fe20003f06270 */
[----:B------:R-:W-:-:S12]  /*0610*/  BSSY B0, `(.L_x_8) ;  /* 0x0000015000007945 */ /* 0x000fd80003800000 */
[----:B------:R-:W-:Y:S05]  /*0620*/  @!P0 BRA `(.L_x_9) ;  /* 0x00000000004c8947 */ /* 0x000fea0003800000 */
[----:B-1----:R-:W0:Y:S01]  /*0630*/  LDC.64 R8, c[0x4][0x8] ;  /* 0x01000200ff087b82 */ /* 0x002e220000000a00 */
[----:B------:R-:W-:Y:S01]  /*0640*/  BSSY B1, `(.L_x_10) ;  /* 0x0000005000017945 */ /* 0x000fe20003800000 */
.L_x_11:
[----:B0-----:R-:W2:Y:S01]  /*0650*/  LDG.E.STRONG.SYS R6, desc[UR8][R8.64] ;  /* 0x0000000808067981 */ /* 0x001ea2000c1f5900 */
[----:B------:R-:W-:Y:S05]  /*0660*/  YIELD ;  /* 0x0000000000007946 */ /* 0x000fea0003800000 */
[----:B--2---:R-:W-:-:S13]  /*0670*/  ISETP.GE.AND P0, PT, R6, R11, PT ;  /* 0x0000000b0600720c */ /* 0x004fda0003f06270 */
[----:B------:R-:W-:Y:S05]  /*0680*/  @!P0 BRA `(.L_x_11) ;  /* 0xfffffffc00f08947 */ /* 0x000fea000383ffff */
[----:B------:R-:W-:Y:S05]  /*0690*/  BSYNC B1 ;  /* 0x0000000000017941 */ /* 0x000fea0003800000 */
.L_x_10:
[----:B------:R-:W0:Y:S01]  /*06a0*/  LDC.64 R8, c[0x0][0x398] ;  /* 0x0000e600ff087b82 */ /* 0x000e220000000a00 */
[----:B------:R-:W-:-:S04]  /*06b0*/  VIADD R7, R11, 0xffffffff ;  /* 0xffffffff0b077836 */ /* 0x000fc80000000000 */
[----:B0-----:R-:W-:-:S04]  /*06c0*/  IMAD.WIDE.U32 R6, R7, 0x4, R8 ;  /* 0x0000000407067825 */ /* 0x001fc800078e0008 */
[----:B------:R-:W-:Y:S02]  /*06d0*/  IMAD.WIDE.U32 R8, R11, 0x4, R8 ;  /* 0x000000040b087825 */ /* 0x000fe400078e0008 */
[----:B------:R-:W2:Y:S04]  /*06e0*/  LDG.E.STRONG.SYS R6, desc[UR8][R6.64] ;  /* 0x0000000806067981 */ /* 0x000ea8000c1f5900 */
[----:B------:R-:W2:Y:S02]  /*06f0*/  LDG.E.STRONG.SYS R5, desc[UR8][R8.64] ;  /* 0x0000000808057981 */ /* 0x000ea4000c1f5900 */
[----:B--2---:R-:W-:-:S05]  /*0700*/  IADD3 R5, PT, PT, R6, R5, RZ ;  /* 0x0000000506057210 */ /* 0x004fca0007ffe0ff */
[----:B------:R0:W-:Y:S01]  /*0710*/  STG.E.STRONG.SYS desc[UR8][R8.64], R5 ;  /* 0x0000000508007986 */ /* 0x0001e2000c115908 */
[----:B------:R-:W-:Y:S06]  /*0720*/  MEMBAR.SC.GPU ;  /* 0x0000000000007992 */ /* 0x000fec0000002000 */
[----:B------:R-:W-:-:S00]  /*0730*/  ERRBAR ;  /* 0x00000000000079ab */ /* 0x000fc00000000000 */
[----:B------:R-:W-:Y:S06]  /*0740*/  CGAERRBAR ;  /* 0x00000000000075ab */ /* 0x000fec0000000000 */
[----:B------:R-:W-:Y:S01]  /*0750*/  CCTL.IVALL ;  /* 0x00000000ff00798f */ /* 0x000fe20002000000 */
.L_x_9:
[----:B------:R-:W-:Y:S05]  /*0760*/  BSYNC B0 ;  /* 0x0000000000007941 */ /* 0x000fea0003800000 */
.L_x_8:
[----:B-1----:R-:W0:Y:S02]  /*0770*/  LDC.64 R6, c[0x4][0x8] ;  /* 0x01000200ff067b82 */ /* 0x002e240000000a00 */
[----:B0-----:R-:W2:Y:S02]  /*0780*/  LDG.E.STRONG.SYS R5, desc[UR8][R6.64] ;  /* 0x0000000806057981 */ /* 0x001ea4000c1f5900 */
[----:B--2---:R-:W-:-:S05]  /*0790*/  VIADD R5, R5, 0x1 ;  /* 0x0000000105057836 */ /* 0x004fca0000000000 */
[----:B------:R0:W-:Y:S02]  /*07a0*/  STG.E.STRONG.SYS desc[UR8][R6.64], R5 ;  /* 0x0000000506007986 */ /* 0x0001e4000c115908 */
.L_x_7:
[----:B------:R-:W-:Y:S05]  /*07b0*/  WARPSYNC.ALL ;  /* 0x0000000000007948 */ /* 0x000fea0003800000 */
[----:B------:R-:W1:Y:S08]  /*07c0*/  S2UR UR6, SR_CgaCtaId ;  /* 0x00000000000679c3 */ /* 0x000e700000008800 */
[----:B------:R-:W-:Y:S06]  /*07d0*/  BAR.SYNC.DEFER_BLOCKING 0x0 ;  /* 0x0000000000007b1d */ /* 0x000fec0000010000 */
[----:B------:R-:W-:-:S02]  /*07e0*/  UMOV UR5, 0x400 ;  /* 0x0000040000057882 */ /* 0x000fc40000000000 */
[----:B-1----:R-:W-:-:S09]  /*07f0*/  ULEA UR5, UR6, UR5, 0x18 ;  /* 0x0000000506057291 */ /* 0x002fd2000f8ec0ff */
[----:B0-----:R-:W0:Y:S02]  /*0800*/  LDS R5, [UR5] ;  /* 0x00000005ff057984 */ /* 0x001e240008000800 */
[----:B------:R-:W1:Y:S01]  /*0810*/  LDCU UR5, c[0x0][0x388] ;  /* 0x00007100ff0577ac */ /* 0x000e620008000800 */
[----:B0-----:R-:W-:-:S13]  /*0820*/  ISETP.GE.AND P1, PT, R5, 0x1, PT ;  /* 0x000000010500780c */ /* 0x001fda0003f26270 */
[----:B------:R-:W0:Y:S01]  /*0830*/  @P1 LDC.64 R6, c[0x0][0x398] ;  /* 0x0000e600ff061b82 */ /* 0x000e220000000a00 */
[----:B------:R-:W-:Y:S01]  /*0840*/  @P1 VIADD R5, R5, 0xffffffff ;  /* 0xffffffff05051836 */ /* 0x000fe20000000000 */
[----:B------:R-:W2:Y:S03]  /*0850*/  @P1 LDS R8, [R4] ;  /* 0x0000000004081984 */ /* 0x000ea60000000800 */
[----:B0-----:R-:W-:-:S05]  /*0860*/  @P1 IMAD.WIDE.U32 R6, R5, 0x4, R6 ;  /* 0x0000000405061825 */ /* 0x001fca00078e0006 */
[----:B------:R-:W2:Y:S04]  /*0870*/  @P1 LDG.E.STRONG.SYS R5, desc[UR8][R6.64] ;  /* 0x0000000806051981 */ /* 0x000ea8000c1f5900 */
[----:B------:R-:W3:Y:S01]  /*0880*/  @P1 LDG.E.STRONG.SYS R9, desc[UR8][R6.64] ;  /* 0x0000000806091981 */ /* 0x000ee2000c1f5900 */
[----:B-1----:R-:W-:Y:S02]  /*0890*/  ISETP.GE.AND P0, PT, R2, UR5, PT ;  /* 0x0000000502007c0c */ /* 0x002fe4000bf06270 */
[----:B--2---:R-:W-:-:S05]  /*08a0*/  @P1 IADD3 R5, PT, PT, R5, R8, RZ ;  /* 0x0000000805051210 */ /* 0x004fca0007ffe0ff */
[----:B------:R-:W-:Y:S04]  /*08b0*/  @P1 STS [R4], R5 ;  /* 0x0000000504001388 */ /* 0x000fe80000000800 */
[----:B------:R-:W3:Y:S02]  /*08c0*/  @P1 LDS R8, [R3] ;  /* 0x0000000003081984 */ /* 0x000ee40000000800 */
[----:B---3--:R-:W-:Y:S02]  /*08d0*/  @P1 IMAD.IADD R10, R9, 0x1, R8 ;  /* 0x00000001090a1824 */ /* 0x008fe400078e0208 */
[----:B------:R-:W0:Y:S03]  /*08e0*/  @!P0 LDC.64 R8, c[0x0][0x390] ;  /* 0x0000e400ff088b82 */ /* 0x000e260000000a00 */
[----:B------:R-:W-:Y:S01]  /*08f0*/  @P1 STS [R3], R10 ;  /* 0x0000000a03001388 */ /* 0x000fe20000000800 */
[----:B------:R-:W-:-:S03]  /*0900*/  ISETP.GE.AND P1, PT, R0, UR5, PT ;  /* 0x0000000500007c0c */ /* 0x000fc6000bf26270 */
[----:B------:R-:W1:Y:S01]  /*0910*/  @!P0 LDS R11, [R4] ;  /* 0x00000000040b8984 */ /* 0x000e620000000800 */
[----:B0-----:R-:W-:-:S05]  /*0920*/  @!P0 IMAD.WIDE R6, R2, 0x4, R8 ;  /* 0x0000000402068825 */ /* 0x001fca00078e0208 */
[----:B-1----:R0:W-:Y:S04]  /*0930*/  @!P0 STG.E desc[UR8][R6.64], R11 ;  /* 0x0000000b06008986 */ /* 0x0021e8000c101908 */
[----:B------:R-:W-:Y:S05]  /*0940*/  @P1 EXIT ;  /* 0x000000000000194d */ /* 0x000fea0003800000 */
[----:B------:R-:W1:Y:S01]  /*0950*/  LDS R3, [R3] ;  /* 0x0000000003037984 */ /* 0x000e620000000800 */
[----:B------:R-:W2:Y:S02]  /*0960*/  LDC.64 R4, c[0x0][0x390] ;  /* 0x0000e400ff047b82 */ /* 0x000ea40000000a00 */
[----:B--2---:R-:W-:-:S05]  /*0970*/  IMAD.WIDE R4, R0, 0x4, R4 ;  /* 0x0000000400047825 */ /* 0x004fca00078e0204 */
[----:B-1----:R-:W-:Y:S01]  /*0980*/  STG.E desc[UR8][R4.64], R3 ;  /* 0x0000000304007986 */ /* 0x002fe2000c101908 */
[----:B------:R-:W-:Y:S05]  /*0990*/  EXIT ;  /* 0x000000000000794d */ /* 0x000fea0003800000 */
.L_x_12:
[----:B------:R-:W-:-:S00]  /*09a0*/  BRA `(.L_x_12) ;  /* 0xfffffffc00fc7947 */ /* 0x000fc0000383ffff */
[----:B------:R-:W-:-:S00]  /*09b0*/  NOP ;  /* 0x0000000000007918 */ /* 0x000fc00000000000 */
        /* <DEDUP_REMOVED lines=12> */
.L_x_13:


//--------------------- .nv.shared._Z4scanPiiS_PVi --------------------------
	.section	.nv.shared._Z4scanPiiS_PVi,"aw",@nobits
	.sectionflags	@""
	.align	16
.nv.shared._Z4scanPiiS_PVi:
	.zero		1040


//--------------------- .nv.shared.reserved.0     --------------------------
	.section	.nv.shared.reserved.0,"aw",@nobits
	.weak		__nv_reservedSMEM_offset_0_alias
	.size		__nv_reservedSMEM_offset_0_alias, 0, 64
	.other		__nv_reservedSMEM_offset_0_alias,@"STO_CUDA_RESERVED_SHARED STV_DEFAULT"
__nv_reservedSMEM_offset_0_alias:
	.zero		0
	.zero		64


//--------------------- .nv.global                --------------------------
	.section	.nv.global,"aw",@nobits
	.align	4
.nv.global:
	.type		bCount,@object
	.size		bCount,(bCount1 - bCount)
bCount:
	.zero		4
	.type		bCount1,@object
	.size		bCount1,(.L_1 - bCount1)
bCount1:
	.zero		4
.L_1:


//--------------------- .nv.constant0._Z4scanPiiS_PVi --------------------------
	.section	.nv.constant0._Z4scanPiiS_PVi,"a",@progbits
	.sectionflags	@""
	.align	4
.nv.constant0._Z4scanPiiS_PVi:
	.zero		928


//--------------------- SYMBOLS --------------------------

	.type		.nv.reservedSmem.offset0,@object
	.size		.nv.reservedSmem.offset0,0x4
	.type		.nv.reservedSmem.cap,@object
	.size		.nv.reservedSmem.cap,0x4
